	.headerflags	@"EF_CUDA_TEXMODE_UNIFIED EF_CUDA_64BIT_ADDRESS EF_CUDA_ACCELERATORS EF_CUDA_SM90 EF_CUDA_VIRTUAL_SM(EF_CUDA_SM90)"
	.elftype	@"ET_EXEC"


//--------------------- .nv.info                  --------------------------
	.section	.nv.info,"",@"SHT_CUDA_INFO"
	.align	4


	//----- nvinfo : EIATTR_REGCOUNT
	.align		4
        /*0000*/ 	.byte	0x04, 0x2f
        /*0002*/ 	.short	(.L_1 - .L_0)
	.align		4
.L_0:
        /*0004*/ 	.word	index@(triton_poi_fused_convolution_2)
        /*0008*/ 	.word	0x0000000c


	//----- nvinfo : EIATTR_MIN_STACK_SIZE
	.align		4
.L_1:
        /*000c*/ 	.byte	0x04, 0x12
        /*000e*/ 	.short	(.L_3 - .L_2)
	.align		4
.L_2:
        /*0010*/ 	.word	index@(triton_poi_fused_convolution_2)
        /*0014*/ 	.word	0x00000000


	//----- nvinfo : EIATTR_FRAME_SIZE
	.align		4
.L_3:
        /*0018*/ 	.byte	0x04, 0x11
        /*001a*/ 	.short	(.L_5 - .L_4)
	.align		4
.L_4:
        /*001c*/ 	.word	index@(triton_poi_fused_convolution_2)
        /*0020*/ 	.word	0x00000000


	//----- nvinfo : EIATTR_MIN_STACK_SIZE
	.align		4
.L_5:
        /*0024*/ 	.byte	0x04, 0x12
        /*0026*/ 	.short	(.L_7 - .L_6)
	.align		4
.L_6:
        /*0028*/ 	.word	index@(triton_poi_fused_convolution_2)
        /*002c*/ 	.word	0x00000000
.L_7:


//--------------------- .nv.info.triton_poi_fused_convolution_2 --------------------------
	.section	.nv.info.triton_poi_fused_convolution_2,"",@"SHT_CUDA_INFO"
	.sectionflags	@""
	.align	4


	//----- nvinfo : EIATTR_CUDA_API_VERSION
	.align		4
        /*0000*/ 	.byte	0x04, 0x37
        /*0002*/ 	.short	(.L_9 - .L_8)
.L_8:
        /*0004*/ 	.word	0x0000007c


	//----- nvinfo : EIATTR_KPARAM_INFO
	.align		4
.L_9:
        /*0008*/ 	.byte	0x04, 0x17
        /*000a*/ 	.short	(.L_11 - .L_10)
.L_10:
        /*000c*/ 	.word	0x00000000
        /*0010*/ 	.short	0x0002
        /*0012*/ 	.short	0x0010
        /*0014*/ 	.byte	0x00, 0xf0, 0x11, 0x00


	//----- nvinfo : EIATTR_KPARAM_INFO
	.align		4
.L_11:
        /*0018*/ 	.byte	0x04, 0x17
        /*001a*/ 	.short	(.L_13 - .L_12)
.L_12:
        /*001c*/ 	.word	0x00000000
        /*0020*/ 	.short	0x0001
        /*0022*/ 	.short	0x0008
        /*0024*/ 	.byte	0x00, 0xf4, 0x21, 0x00


	//----- nvinfo : EIATTR_KPARAM_INFO
	.align		4
.L_13:
        /*0028*/ 	.byte	0x04, 0x17
        /*002a*/ 	.short	(.L_15 - .L_14)
.L_14:
        /*002c*/ 	.word	0x00000000
        /*0030*/ 	.short	0x0000
        /*0032*/ 	.short	0x0000
        /*0034*/ 	.byte	0x00, 0xf4, 0x21, 0x00


	//----- nvinfo : EIATTR_SPARSE_MMA_MASK
	.align		4
.L_15:
        /*0038*/ 	.byte	0x03, 0x50
        /*003a*/ 	.short	0x0000


	//----- nvinfo : EIATTR_MAXREG_COUNT
	.align		4
        /*003c*/ 	.byte	0x03, 0x1b
        /*003e*/ 	.short	0x00ff


	//----- nvinfo : EIATTR_EXIT_INSTR_OFFSETS
	.align		4
        /*0040*/ 	.byte	0x04, 0x1c
        /*0042*/ 	.short	(.L_17 - .L_16)


	//   ....[0]....
.L_16:
        /*0044*/ 	.word	0x00000170


	//   ....[1]....
        /*0048*/ 	.word	0x00000190


	//----- nvinfo : EIATTR_REQNTID
	.align		4
.L_17:
        /*004c*/ 	.byte	0x04, 0x10
        /*004e*/ 	.short	(.L_19 - .L_18)
.L_18:
        /*0050*/ 	.word	0x00000020
        /*0054*/ 	.word	0x00000001
        /*0058*/ 	.word	0x00000001


	//----- nvinfo : EIATTR_CBANK_PARAM_SIZE
	.align		4
.L_19:
        /*005c*/ 	.byte	0x03, 0x19
        /*005e*/ 	.short	0x0014


	//----- nvinfo : EIATTR_PARAM_CBANK
	.align		4
        /*0060*/ 	.byte	0x04, 0x0a
        /*0062*/ 	.short	(.L_21 - .L_20)
	.align		4
.L_20:
        /*0064*/ 	.word	index@(.nv.constant0.triton_poi_fused_convolution_2)
        /*0068*/ 	.short	0x0210
        /*006a*/ 	.short	0x0014


	//----- nvinfo : EIATTR_SW_WAR
	.align		4
.L_21:
        /*006c*/ 	.byte	0x04, 0x36
        /*006e*/ 	.short	(.L_23 - .L_22)
.L_22:
        /*0070*/ 	.word	0x00000008
.L_23:


//--------------------- .nv.callgraph             --------------------------
	.section	.nv.callgraph,"",@"SHT_CUDA_CALLGRAPH"
	.align	4
	.sectionentsize	8
	.align		4
        /*0000*/ 	.word	0x00000000
	.align		4
        /*0004*/ 	.word	0xffffffff
	.align		4
        /*0008*/ 	.word	0x00000000
	.align		4
        /*000c*/ 	.word	0xfffffffe
	.align		4
        /*0010*/ 	.word	0x00000000
	.align		4
        /*0014*/ 	.word	0xfffffffd
	.align		4
        /*0018*/ 	.word	0x00000000
	.align		4
        /*001c*/ 	.word	0xfffffffc


//--------------------- .text.triton_poi_fused_convolution_2 --------------------------
	.section	.text.triton_poi_fused_convolution_2,"ax",@progbits
	.align	128
        .global         triton_poi_fused_convolution_2
        .type           triton_poi_fused_convolution_2,@function
        .size           triton_poi_fused_convolution_2,(.L_x_1 - triton_poi_fused_convolution_2)
        .other          triton_poi_fused_convolution_2,@"STO_CUDA_ENTRY STV_DEFAULT"
triton_poi_fused_convolution_2:
.text.triton_poi_fused_convolution_2:
[----:B------:R-:W0:Y:S02]  /*0000*/  LDC R1, c[0x0][0x28] ;  /* 0x00000a00ff017b82 */ /* 0x000e240000000800 */
[----:B------:R-:W1:Y:S01]  /*0010*/  S2R R8, SR_TID.X ;  /* 0x0000000000087919 */ /* 0x000e620000002100 */
[----:B------:R-:W2:Y:S01]  /*0020*/  LDC.64 R4, c[0x0][0x218] ;  /* 0x00008600ff047b82 */ /* 0x000ea20000000a00 */
[----:B------:R-:W-:Y:S01]  /*0030*/  ULDC.64 UR4, c[0x0][0x208] ;  /* 0x0000820000047ab9 */ /* 0x000fe20000000a00 */
[----:B------:R-:W3:Y:S06]  /*0040*/  S2R R7, SR_CTAID.X ;  /* 0x0000000000077919 */ /* 0x000eec0000002500 */
[----:B------:R-:W4:Y:S01]  /*0050*/  LDC.64 R2, c[0x0][0x210] ;  /* 0x00008400ff027b82 */ /* 0x000f220000000a00 */
[----:B-1----:R-:W-:-:S02]  /*0060*/  LOP3.LUT R0, R8, 0xf, RZ, 0xc0, !PT ;  /* 0x0000000f08007812 */ /* 0x002fc400078ec0ff */
[----:B---3--:R-:W-:-:S03]  /*0070*/  SHF.R.S32.HI R6, RZ, 0x1b, R7 ;  /* 0x0000001bff067819 */ /* 0x008fc60000011407 */
[----:B------:R-:W-:Y:S01]  /*0080*/  IMAD R7, R7, 0x10, R0 ;  /* 0x0000001007077824 */ /* 0x000fe200078e0200 */
[----:B------:R-:W-:-:S03]  /*0090*/  SGXT R0, R6, 0x1 ;  /* 0x000000010600781a */ /* 0x000fc60000000200 */
[C---:B----4-:R-:W-:Y:S01]  /*00a0*/  IMAD.WIDE R2, R7.reuse, 0x4, R2 ;  /* 0x0000000407027825 */ /* 0x050fe200078e0202 */
[----:B------:R-:W-:Y:S02]  /*00b0*/  ISETP.GE.AND P0, PT, R7, 0x10, PT ;  /* 0x000000100700780c */ /* 0x000fe40003f06270 */
[----:B------:R-:W-:-:S04]  /*00c0*/  LEA.HI R0, R0, R7, RZ, 0x2 ;  /* 0x0000000700007211 */ /* 0x000fc800078f10ff */
[----:B------:R-:W-:-:S05]  /*00d0*/  LOP3.LUT R0, R0, 0xfffffffc, RZ, 0xc0, !PT ;  /* 0xfffffffc00007812 */ /* 0x000fca00078ec0ff */
[----:B------:R-:W-:Y:S02]  /*00e0*/  IMAD.IADD R9, R7, 0x1, -R0 ;  /* 0x0000000107097824 */ /* 0x000fe400078e0a00 */
[----:B------:R-:W-:Y:S02]  /*00f0*/  IMAD.MOV.U32 R0, RZ, RZ, RZ ;  /* 0x000000ffff007224 */ /* 0x000fe400078e00ff */
[----:B--2---:R-:W-:-:S04]  /*0100*/  IMAD.WIDE R4, R9, 0x4, R4 ;  /* 0x0000000409047825 */ /* 0x004fc800078e0204 */
[----:B------:R-:W-:Y:S01]  /*0110*/  IMAD.MOV.U32 R9, RZ, RZ, RZ ;  /* 0x000000ffff097224 */ /* 0x000fe200078e00ff */
[----:B------:R-:W2:Y:S05]  /*0120*/  @!P0 LDG.E R0, desc[UR4][R2.64] ;  /* 0x0000000402008981 */ /* 0x000eaa000c1e1900 */
[----:B------:R-:W2:Y:S01]  /*0130*/  @!P0 LDG.E.EL R9, desc[UR4][R4.64] ;  /* 0x0000000404098981 */ /* 0x000ea2000c2e1900 */
[----:B------:R-:W-:-:S04]  /*0140*/  LOP3.LUT P0, RZ, R8, 0x10, RZ, 0xc0, !PT ;  /* 0x0000001008ff7812 */ /* 0x000fc8000780c0ff */
[----:B------:R-:W-:Y:S01]  /*0150*/  ISETP.LT.AND P0, PT, R7, 0x10, !P0 ;  /* 0x000000100700780c */ /* 0x000fe20004701270 */
[----:B--2---:R-:W-:-:S12]  /*0160*/  FADD R9, R9, R0 ;  /* 0x0000000009097221 */ /* 0x004fd80000000000 */
[----:B------:R-:W-:Y:S05]  /*0170*/  @!P0 EXIT ;  /* 0x000000000000894d */ /* 0x000fea0003800000 */
[----:B------:R-:W-:Y:S01]  /*0180*/  STG.E desc[UR4][R2.64], R9 ;  /* 0x0000000902007986 */ /* 0x000fe2000c101904 */
[----:B------:R-:W-:Y:S05]  /*0190*/  EXIT ;  /* 0x000000000000794d */ /* 0x000fea0003800000 */
.L_x_0:
[----:B------:R-:W-:-:S00]  /*01a0*/  BRA `(.L_x_0) ;  /* 0xfffffffc00fc7947 */ /* 0x000fc0000383ffff */
[----:B------:R-:W-:-:S00]  /*01b0*/  NOP ;  /* 0x0000000000007918 */ /* 0x000fc00000000000 */
        /* <DEDUP_REMOVED lines=12> */
.L_x_1:


//--------------------- .nv.constant0.triton_poi_fused_convolution_2 --------------------------
	.section	.nv.constant0.triton_poi_fused_convolution_2,"a",@progbits
	.sectionflags	@""
	.align	4
.nv.constant0.triton_poi_fused_convolution_2:
	.zero		548
